	.headerflags	@"EF_CUDA_TEXMODE_UNIFIED EF_CUDA_64BIT_ADDRESS EF_CUDA_ACCELERATORS EF_CUDA_SM90 EF_CUDA_VIRTUAL_SM(EF_CUDA_SM90)"
	.elftype	@"ET_EXEC"


//--------------------- .nv.info                  --------------------------
	.section	.nv.info,"",@"SHT_CUDA_INFO"
	.align	4


	//----- nvinfo : EIATTR_REGCOUNT
	.align		4
        /*0000*/ 	.byte	0x04, 0x2f
        /*0002*/ 	.short	(.L_3 - .L_2)
	.align		4
.L_2:
        /*0004*/ 	.word	index@(triton_poi_fused__native_batch_norm_legit_no_training_add_convolution_relu_15)
        /*0008*/ 	.word	0x00000040


	//----- nvinfo : EIATTR_MIN_STACK_SIZE
	.align		4
.L_3:
        /*000c*/ 	.byte	0x04, 0x12
        /*000e*/ 	.short	(.L_5 - .L_4)
	.align		4
.L_4:
        /*0010*/ 	.word	index@(triton_poi_fused__native_batch_norm_legit_no_training_add_convolution_relu_15)
        /*0014*/ 	.word	0x00000000


	//----- nvinfo : EIATTR_FRAME_SIZE
	.align		4
.L_5:
        /*0018*/ 	.byte	0x04, 0x11
        /*001a*/ 	.short	(.L_7 - .L_6)
	.align		4
.L_6:
        /*001c*/ 	.word	index@(triton_poi_fused__native_batch_norm_legit_no_training_add_convolution_relu_15)
        /*0020*/ 	.word	0x00000000


	//----- nvinfo : EIATTR_MIN_STACK_SIZE
	.align		4
.L_7:
        /*0024*/ 	.byte	0x04, 0x12
        /*0026*/ 	.short	(.L_9 - .L_8)
	.align		4
.L_8:
        /*0028*/ 	.word	index@(triton_poi_fused__native_batch_norm_legit_no_training_add_convolution_relu_15)
        /*002c*/ 	.word	0x00000000
.L_9:


//--------------------- .nv.info.triton_poi_fused__native_batch_norm_legit_no_training_add_convolution_relu_15 --------------------------
	.section	.nv.info.triton_poi_fused__native_batch_norm_legit_no_training_add_convolution_relu_15,"",@"SHT_CUDA_INFO"
	.sectionflags	@""
	.align	4


	//----- nvinfo : EIATTR_CUDA_API_VERSION
	.align		4
        /*0000*/ 	.byte	0x04, 0x37
        /*0002*/ 	.short	(.L_11 - .L_10)
.L_10:
        /*0004*/ 	.word	0x0000007c


	//----- nvinfo : EIATTR_KPARAM_INFO
	.align		4
.L_11:
        /*0008*/ 	.byte	0x04, 0x17
        /*000a*/ 	.short	(.L_13 - .L_12)
.L_12:
        /*000c*/ 	.word	0x00000000
        /*0010*/ 	.short	0x0009
        /*0012*/ 	.short	0x0044
        /*0014*/ 	.byte	0x00, 0xf0, 0x11, 0x00


	//----- nvinfo : EIATTR_KPARAM_INFO
	.align		4
.L_13:
        /*0018*/ 	.byte	0x04, 0x17
        /*001a*/ 	.short	(.L_15 - .L_14)
.L_14:
        /*001c*/ 	.word	0x00000000
        /*0020*/ 	.short	0x0008
        /*0022*/ 	.short	0x0040
        /*0024*/ 	.byte	0x00, 0xf0, 0x11, 0x00


	//----- nvinfo : EIATTR_KPARAM_INFO
	.align		4
.L_15:
        /*0028*/ 	.byte	0x04, 0x17
        /*002a*/ 	.short	(.L_17 - .L_16)
.L_16:
        /*002c*/ 	.word	0x00000000
        /*0030*/ 	.short	0x0007
        /*0032*/ 	.short	0x0038
        /*0034*/ 	.byte	0x00, 0xf4, 0x21, 0x00


	//----- nvinfo : EIATTR_KPARAM_INFO
	.align		4
.L_17:
        /*0038*/ 	.byte	0x04, 0x17
        /*003a*/ 	.short	(.L_19 - .L_18)
.L_18:
        /*003c*/ 	.word	0x00000000
        /*0040*/ 	.short	0x0006
        /*0042*/ 	.short	0x0030
        /*0044*/ 	.byte	0x00, 0xf4, 0x21, 0x00


	//----- nvinfo : EIATTR_KPARAM_INFO
	.align		4
.L_19:
        /*0048*/ 	.byte	0x04, 0x17
        /*004a*/ 	.short	(.L_21 - .L_20)
.L_20:
        /*004c*/ 	.word	0x00000000
        /*0050*/ 	.short	0x0005
        /*0052*/ 	.short	0x0028
        /*0054*/ 	.byte	0x00, 0xf4, 0x21, 0x00


	//----- nvinfo : EIATTR_KPARAM_INFO
	.align		4
.L_21:
        /*0058*/ 	.byte	0x04, 0x17
        /*005a*/ 	.short	(.L_23 - .L_22)
.L_22:
        /*005c*/ 	.word	0x00000000
        /*0060*/ 	.short	0x0004
        /*0062*/ 	.short	0x0020
        /*0064*/ 	.byte	0x00, 0xf4, 0x21, 0x00


	//----- nvinfo : EIATTR_KPARAM_INFO
	.align		4
.L_23:
        /*0068*/ 	.byte	0x04, 0x17
        /*006a*/ 	.short	(.L_25 - .L_24)
.L_24:
        /*006c*/ 	.word	0x00000000
        /*0070*/ 	.short	0x0003
        /*0072*/ 	.short	0x0018
        /*0074*/ 	.byte	0x00, 0xf4, 0x21, 0x00


	//----- nvinfo : EIATTR_KPARAM_INFO
	.align		4
.L_25:
        /*0078*/ 	.byte	0x04, 0x17
        /*007a*/ 	.short	(.L_27 - .L_26)
.L_26:
        /*007c*/ 	.word	0x00000000
        /*0080*/ 	.short	0x0002
        /*0082*/ 	.short	0x0010
        /*0084*/ 	.byte	0x00, 0xf4, 0x21, 0x00


	//----- nvinfo : EIATTR_KPARAM_INFO
	.align		4
.L_27:
        /*0088*/ 	.byte	0x04, 0x17
        /*008a*/ 	.short	(.L_29 - .L_28)
.L_28:
        /*008c*/ 	.word	0x00000000
        /*0090*/ 	.short	0x0001
        /*0092*/ 	.short	0x0008
        /*0094*/ 	.byte	0x00, 0xf4, 0x21, 0x00


	//----- nvinfo : EIATTR_KPARAM_INFO
	.align		4
.L_29:
        /*0098*/ 	.byte	0x04, 0x17
        /*009a*/ 	.short	(.L_31 - .L_30)
.L_30:
        /*009c*/ 	.word	0x00000000
        /*00a0*/ 	.short	0x0000
        /*00a2*/ 	.short	0x0000
        /*00a4*/ 	.byte	0x00, 0xf4, 0x21, 0x00


	//----- nvinfo : EIATTR_SPARSE_MMA_MASK
	.align		4
.L_31:
        /*00a8*/ 	.byte	0x03, 0x50
        /*00aa*/ 	.short	0x0000


	//----- nvinfo : EIATTR_MAXREG_COUNT
	.align		4
        /*00ac*/ 	.byte	0x03, 0x1b
        /*00ae*/ 	.short	0x00ff


	//----- nvinfo : EIATTR_EXIT_INSTR_OFFSETS
	.align		4
        /*00b0*/ 	.byte	0x04, 0x1c
        /*00b2*/ 	.short	(.L_33 - .L_32)


	//   ....[0]....
.L_32:
        /*00b4*/ 	.word	0x000014b0


	//   ....[1]....
        /*00b8*/ 	.word	0x00001500


	//----- nvinfo : EIATTR_REQNTID
	.align		4
.L_33:
        /*00bc*/ 	.byte	0x04, 0x10
        /*00be*/ 	.short	(.L_35 - .L_34)
.L_34:
        /*00c0*/ 	.word	0x00000100
        /*00c4*/ 	.word	0x00000001
        /*00c8*/ 	.word	0x00000001


	//----- nvinfo : EIATTR_CBANK_PARAM_SIZE
	.align		4
.L_35:
        /*00cc*/ 	.byte	0x03, 0x19
        /*00ce*/ 	.short	0x0048


	//----- nvinfo : EIATTR_PARAM_CBANK
	.align		4
        /*00d0*/ 	.byte	0x04, 0x0a
        /*00d2*/ 	.short	(.L_37 - .L_36)
	.align		4
.L_36:
        /*00d4*/ 	.word	index@(.nv.constant0.triton_poi_fused__native_batch_norm_legit_no_training_add_convolution_relu_15)
        /*00d8*/ 	.short	0x0210
        /*00da*/ 	.short	0x0048


	//----- nvinfo : EIATTR_SW_WAR
	.align		4
.L_37:
        /*00dc*/ 	.byte	0x04, 0x36
        /*00de*/ 	.short	(.L_39 - .L_38)
.L_38:
        /*00e0*/ 	.word	0x00000008
.L_39:


//--------------------- .nv.callgraph             --------------------------
	.section	.nv.callgraph,"",@"SHT_CUDA_CALLGRAPH"
	.align	4
	.sectionentsize	8
	.align		4
        /*0000*/ 	.word	0x00000000
	.align		4
        /*0004*/ 	.word	0xffffffff
	.align		4
        /*0008*/ 	.word	0x00000000
	.align		4
        /*000c*/ 	.word	0xfffffffe
	.align		4
        /*0010*/ 	.word	0x00000000
	.align		4
        /*0014*/ 	.word	0xfffffffd
	.align		4
        /*0018*/ 	.word	0x00000000
	.align		4
        /*001c*/ 	.word	0xfffffffc


//--------------------- .nv.constant4             --------------------------
	.section	.nv.constant4,"a",@progbits
	.align	8
	.align		8
.nv.constant4:
        /*0000*/ 	.dword	_$_str
	.align		8
        /*0008*/ 	.dword	_$_str_$_2


//--------------------- .text.triton_poi_fused__native_batch_norm_legit_no_training_add_convolution_relu_15 --------------------------
	.section	.text.triton_poi_fused__native_batch_norm_legit_no_training_add_convolution_relu_15,"ax",@progbits
	.sectionflags	@"SHF_BARRIERS=1"
	.align	128
        .global         triton_poi_fused__native_batch_norm_legit_no_training_add_convolution_relu_15
        .type           triton_poi_fused__native_batch_norm_legit_no_training_add_convolution_relu_15,@function
        .size           triton_poi_fused__native_batch_norm_legit_no_training_add_convolution_relu_15,(.L_x_1 - triton_poi_fused__native_batch_norm_legit_no_training_add_convolution_relu_15)
        .other          triton_poi_fused__native_batch_norm_legit_no_training_add_convolution_relu_15,@"STO_CUDA_ENTRY STV_DEFAULT"
triton_poi_fused__native_batch_norm_legit_no_training_add_convolution_relu_15:
.text.triton_poi_fused__native_batch_norm_legit_no_training_add_convolution_relu_15:
[----:B------:R-:W0:Y:S01]  /*0000*/  LDC R1, c[0x0][0x28] ;  /* 0x00000a00ff017b82 */ /* 0x000e220000000800 */
[----:B------:R-:W1:Y:S07]  /*0010*/  S2R R0, SR_CTAID.X ;  /* 0x0000000000007919 */ /* 0x000e6e0000002500 */
[----:B------:R-:W2:Y:S01]  /*0020*/  LDC.64 R10, c[0x0][0x228] ;  /* 0x00008a00ff0a7b82 */ /* 0x000ea20000000a00 */
[----:B------:R-:W-:Y:S02]  /*0030*/  CS2R R44, SRZ ;  /* 0x00000000002c7805 */ /* 0x000fe4000001ff00 */
[----:B------:R-:W-:Y:S01]  /*0040*/  CS2R R46, SRZ ;  /* 0x00000000002e7805 */ /* 0x000fe2000001ff00 */
[----:B------:R-:W3:Y:S01]  /*0050*/  S2R R2, SR_TID.X ;  /* 0x0000000000027919 */ /* 0x000ee20000002100 */
[----:B------:R-:W-:-:S03]  /*0060*/  ULDC.64 UR6, c[0x0][0x208] ;  /* 0x0000820000067ab9 */ /* 0x000fc60000000a00 */
[----:B------:R-:W4:Y:S01]  /*0070*/  LDC.64 R16, c[0x0][0x218] ;  /* 0x00008600ff107b82 */ /* 0x000f220000000a00 */
[----:B------:R-:W5:Y:S07]  /*0080*/  S2R R40, SR_CTAID.Y ;  /* 0x0000000000287919 */ /* 0x000f6e0000002600 */
[----:B------:R-:W5:Y:S01]  /*0090*/  LDC.64 R22, c[0x0][0x230] ;  /* 0x00008c00ff167b82 */ /* 0x000f620000000a00 */
[----:B------:R-:W-:Y:S02]  /*00a0*/  CS2R R4, SRZ ;  /* 0x0000000000047805 */ /* 0x000fe4000001ff00 */
[----:B------:R-:W-:-:S05]  /*00b0*/  CS2R R6, SRZ ;  /* 0x0000000000067805 */ /* 0x000fca000001ff00 */
[----:B------:R-:W5:Y:S01]  /*00c0*/  LDC.64 R18, c[0x0][0x220] ;  /* 0x00008800ff127b82 */ /* 0x000f620000000a00 */
[----:B-1----:R-:W-:-:S07]  /*00d0*/  IMAD.SHL.U32 R0, R0, 0x10, RZ ;  /* 0x0000001000007824 */ /* 0x002fce00078e00ff */
[----:B------:R-:W1:Y:S01]  /*00e0*/  LDC.64 R54, c[0x0][0x210] ;  /* 0x00008400ff367b82 */ /* 0x000e620000000a00 */
[----:B---3--:R-:W-:-:S05]  /*00f0*/  IMAD.SHL.U32 R3, R2, 0x4, RZ ;  /* 0x0000000402037824 */ /* 0x008fca00078e00ff */
[----:B------:R-:W-:Y:S01]  /*0100*/  LOP3.LUT R21, R0, 0xc, R3, 0xf8, !PT ;  /* 0x0000000c00157812 */ /* 0x000fe200078ef803 */
[----:B------:R-:W-:Y:S01]  /*0110*/  HFMA2.MMA R48, -RZ, RZ, 1.625, 0 ;  /* 0x3e800000ff307435 */ /* 0x000fe200000001ff */
[----:B------:R-:W-:Y:S02]  /*0120*/  CS2R R12, SRZ ;  /* 0x00000000000c7805 */ /* 0x000fe4000001ff00 */
[----:B------:R-:W-:Y:S02]  /*0130*/  CS2R R14, SRZ ;  /* 0x00000000000e7805 */ /* 0x000fe4000001ff00 */
[C---:B------:R-:W-:Y:S01]  /*0140*/  ISETP.GE.AND P4, PT, R21.reuse, 0x80, PT ;  /* 0x000000801500780c */ /* 0x040fe20003f86270 */
[C---:B--2---:R-:W-:Y:S01]  /*0150*/  IMAD.WIDE R10, R21.reuse, 0x4, R10 ;  /* 0x00000004150a7825 */ /* 0x044fe200078e020a */
[----:B------:R-:W2:Y:S11]  /*0160*/  LDC.64 R26, c[0x0][0x238] ;  /* 0x00008e00ff1a7b82 */ /* 0x000eb60000000a00 */
[----:B------:R3:W2:Y:S01]  /*0170*/  @!P4 LDG.E.EL.128 R44, desc[UR6][R10.64] ;  /* 0x000000060a2cc981 */ /* 0x0006a2000c2e1d00 */
[----:B----4-:R-:W-:Y:S01]  /*0180*/  IMAD.WIDE R16, R21, 0x4, R16 ;  /* 0x0000000415107825 */ /* 0x010fe200078e0210 */
[----:B------:R-:W-:-:S03]  /*0190*/  CS2R R8, SRZ ;  /* 0x0000000000087805 */ /* 0x000fc6000001ff00 */
[C---:B0----5:R-:W-:Y:S01]  /*01a0*/  IMAD.WIDE R22, R21.reuse, 0x4, R22 ;  /* 0x0000000415167825 */ /* 0x061fe200078e0216 */
[----:B------:R0:W4:Y:S03]  /*01b0*/  @!P4 LDG.E.EL.128 R4, desc[UR6][R16.64] ;  /* 0x000000061004c981 */ /* 0x000126000c2e1d00 */
[----:B------:R-:W-:Y:S01]  /*01c0*/  IMAD.WIDE R18, R21, 0x4, R18 ;  /* 0x0000000415127825 */ /* 0x000fe200078e0212 */
[----:B------:R5:W4:Y:S01]  /*01d0*/  @!P4 LDG.E.EL.128 R12, desc[UR6][R22.64] ;  /* 0x00000006160cc981 */ /* 0x000b22000c2e1d00 */
[----:B---3--:R-:W-:Y:S02]  /*01e0*/  CS2R R10, SRZ ;  /* 0x00000000000a7805 */ /* 0x008fe4000001ff00 */
[----:B0-----:R-:W-:-:S04]  /*01f0*/  SHF.R.U32.HI R17, RZ, 0x2, R2 ;  /* 0x00000002ff117819 */ /* 0x001fc80000011602 */
[----:B------:R0:W3:Y:S01]  /*0200*/  @!P4 LDG.E.EL.128 R8, desc[UR6][R18.64] ;  /* 0x000000061208c981 */ /* 0x0000e2000c2e1d00 */
[----:B------:R-:W-:-:S04]  /*0210*/  SGXT.U32 R17, R17, 0x6 ;  /* 0x000000061111781a */ /* 0x000fc80000000000 */
[----:B------:R-:W-:-:S04]  /*0220*/  PRMT R50, R17, 0x6540, R40 ;  /* 0x0000654011327816 */ /* 0x000fc80000000028 */
[C---:B------:R-:W-:Y:S02]  /*0230*/  LOP3.LUT R20, R50.reuse, 0x40, RZ, 0xfc, !PT ;  /* 0x0000004032147812 */ /* 0x040fe400078efcff */
[C---:B------:R-:W-:Y:S02]  /*0240*/  LOP3.LUT R42, R50.reuse, 0x80, RZ, 0xfc, !PT ;  /* 0x00000080322a7812 */ /* 0x040fe400078efcff */
[----:B-----5:R-:W-:Y:S02]  /*0250*/  LOP3.LUT R22, R50, 0xc0, RZ, 0xfc, !PT ;  /* 0x000000c032167812 */ /* 0x020fe400078efcff */
[----:B------:R-:W-:Y:S02]  /*0260*/  ISETP.LT.AND P1, PT, R20, 0x100, !P4 ;  /* 0x000001001400780c */ /* 0x000fe40006721270 */
[----:B------:R-:W-:Y:S02]  /*0270*/  ISETP.LT.AND P0, PT, R42, 0x100, !P4 ;  /* 0x000001002a00780c */ /* 0x000fe40006701270 */
[C---:B------:R-:W-:Y:S01]  /*0280*/  ISETP.LT.AND P3, PT, R50.reuse, 0x100, !P4 ;  /* 0x000001003200780c */ /* 0x040fe20006761270 */
[--C-:B------:R-:W-:Y:S01]  /*0290*/  IMAD R50, R50, 0x80, R21.reuse ;  /* 0x0000008032327824 */ /* 0x100fe200078e0215 */
[----:B------:R-:W-:Y:S01]  /*02a0*/  LEA R42, R42, R21, 0x7 ;  /* 0x000000152a2a7211 */ /* 0x000fe200078e38ff */
[----:B------:R-:W-:-:S02]  /*02b0*/  IMAD R41, R20, 0x80, R21 ;  /* 0x0000008014297824 */ /* 0x000fc400078e0215 */
[----:B------:R-:W-:Y:S01]  /*02c0*/  IMAD R43, R22, 0x80, R21 ;  /* 0x00000080162b7824 */ /* 0x000fe200078e0215 */
[----:B------:R-:W-:Y:S02]  /*02d0*/  CS2R R36, SRZ ;  /* 0x0000000000247805 */ /* 0x000fe4000001ff00 */
[----:B------:R-:W-:Y:S02]  /*02e0*/  CS2R R38, SRZ ;  /* 0x0000000000267805 */ /* 0x000fe4000001ff00 */
[----:B------:R-:W-:Y:S02]  /*02f0*/  CS2R R28, SRZ ;  /* 0x00000000001c7805 */ /* 0x000fe4000001ff00 */
[----:B------:R-:W-:Y:S02]  /*0300*/  CS2R R30, SRZ ;  /* 0x00000000001e7805 */ /* 0x000fe4000001ff00 */
[----:B------:R-:W-:Y:S02]  /*0310*/  CS2R R16, SRZ ;  /* 0x0000000000107805 */ /* 0x000fe4000001ff00 */
[----:B0-----:R-:W-:Y:S01]  /*0320*/  CS2R R18, SRZ ;  /* 0x0000000000127805 */ /* 0x001fe2000001ff00 */
[----:B-1----:R-:W-:Y:S01]  /*0330*/  IMAD.WIDE R60, R50, 0x4, R54 ;  /* 0x00000004323c7825 */ /* 0x002fe200078e0236 */
[----:B------:R-:W-:-:S02]  /*0340*/  CS2R R32, SRZ ;  /* 0x0000000000207805 */ /* 0x000fc4000001ff00 */
[----:B------:R-:W-:Y:S01]  /*0350*/  CS2R R34, SRZ ;  /* 0x0000000000227805 */ /* 0x000fe2000001ff00 */
[----:B------:R-:W-:-:S04]  /*0360*/  IMAD.WIDE R58, R41, 0x4, R54 ;  /* 0x00000004293a7825 */ /* 0x000fc800078e0236 */
[--C-:B------:R-:W-:Y:S01]  /*0370*/  IMAD.WIDE R56, R42, 0x4, R54.reuse ;  /* 0x000000042a387825 */ /* 0x100fe200078e0236 */
[----:B------:R-:W4:Y:S03]  /*0380*/  @P1 LDG.E.EL.128 R36, desc[UR6][R58.64] ;  /* 0x000000063a241981 */ /* 0x000f26000c2e1d00 */
[----:B------:R-:W-:Y:S01]  /*0390*/  IMAD.WIDE R54, R43, 0x4, R54 ;  /* 0x000000042b367825 */ /* 0x000fe200078e0236 */
[----:B------:R-:W5:Y:S04]  /*03a0*/  @P0 LDG.E.EL.128 R28, desc[UR6][R56.64] ;  /* 0x00000006381c0981 */ /* 0x000f68000c2e1d00 */
[----:B------:R-:W3:Y:S01]  /*03b0*/  @P3 LDG.E.EL.128 R32, desc[UR6][R60.64] ;  /* 0x000000063c203981 */ /* 0x000ee2000c2e1d00 */
[----:B--2---:R-:W-:Y:S01]  /*03c0*/  IMAD.WIDE R26, R21, 0x4, R26 ;  /* 0x00000004151a7825 */ /* 0x004fe200078e021a */
[----:B------:R-:W-:-:S03]  /*03d0*/  CS2R R20, SRZ ;  /* 0x0000000000147805 */ /* 0x000fc6000001ff00 */
[----:B------:R-:W-:Y:S01]  /*03e0*/  FADD R46, R46, 0.0010000000474974513054 ;  /* 0x3a83126f2e2e7421 */ /* 0x000fe20000000000 */
[----:B------:R-:W-:-:S03]  /*03f0*/  FADD R47, R47, 0.0010000000474974513054 ;  /* 0x3a83126f2f2f7421 */ /* 0x000fc60000000000 */
[----:B------:R-:W0:Y:S08]  /*0400*/  MUFU.SQRT R49, R46 ;  /* 0x0000002e00317308 */ /* 0x000e300000002000 */
[----:B------:R-:W1:Y:S01]  /*0410*/  MUFU.SQRT R47, R47 ;  /* 0x0000002f002f7308 */ /* 0x000e620000002000 */
[----:B0-----:R-:W-:Y:S02]  /*0420*/  FSETP.GT.AND P6, PT, R49, 8.50705917302346158658e+37, PT ;  /* 0x7e8000003100780b */ /* 0x001fe40003fc4000 */
[----:B-1----:R-:W-:-:S02]  /*0430*/  FSETP.GT.AND P2, PT, R47, 8.50705917302346158658e+37, PT ;  /* 0x7e8000002f00780b */ /* 0x002fc40003f44000 */
[----:B------:R-:W-:Y:S02]  /*0440*/  FSETP.GEU.AND P5, PT, R49, 1.175494350822287508e-38, PT ;  /* 0x008000003100780b */ /* 0x000fe40003fae000 */
[----:B------:R-:W-:-:S07]  /*0450*/  FSEL R25, R48, 1, P6 ;  /* 0x3f80000030197808 */ /* 0x000fce0003000000 */
[----:B------:R-:W-:Y:S01]  /*0460*/  @P6 FMUL R49, R49, 0.25 ;  /* 0x3e80000031316820 */ /* 0x000fe20000400000 */
[C---:B------:R-:W-:Y:S02]  /*0470*/  FSETP.GEU.AND P6, PT, R47.reuse, 1.175494350822287508e-38, PT ;  /* 0x008000002f00780b */ /* 0x040fe40003fce000 */
[----:B------:R-:W-:Y:S01]  /*0480*/  FSEL R46, R48, 1, P2 ;  /* 0x3f800000302e7808 */ /* 0x000fe20001000000 */
[----:B------:R-:W-:Y:S01]  /*0490*/  @P2 FMUL R47, R47, 0.25 ;  /* 0x3e8000002f2f2820 */ /* 0x000fe20000400000 */
[----:B------:R-:W-:Y:S02]  /*04a0*/  ISETP.LT.AND P2, PT, R22, 0x100, !P4 ;  /* 0x000001001600780c */ /* 0x000fe40006741270 */
[----:B------:R-:W-:-:S06]  /*04b0*/  CS2R R22, SRZ ;  /* 0x0000000000167805 */ /* 0x000fcc000001ff00 */
[----:B------:R0:W2:Y:S05]  /*04c0*/  @!P4 LDG.E.EL.128 R20, desc[UR6][R26.64] ;  /* 0x000000061a14c981 */ /* 0x0000aa000c2e1d00 */
[----:B------:R-:W2:Y:S01]  /*04d0*/  @P2 LDG.E.EL.128 R16, desc[UR6][R54.64] ;  /* 0x0000000636102981 */ /* 0x000ea2000c2e1d00 */
[----:B------:R-:W-:Y:S01]  /*04e0*/  FADD R45, R45, 0.0010000000474974513054 ;  /* 0x3a83126f2d2d7421 */ /* 0x000fe20000000000 */
[----:B------:R-:W-:-:S03]  /*04f0*/  @!P6 FMUL R47, R47, 16777216 ;  /* 0x4b8000002f2fe820 */ /* 0x000fc60000400000 */
[----:B------:R-:W1:Y:S01]  /*0500*/  MUFU.SQRT R24, R45 ;  /* 0x0000002d00187308 */ /* 0x000e620000002000 */
[----:B------:R-:W-:-:S07]  /*0510*/  @!P5 FMUL R49, R49, 16777216 ;  /* 0x4b8000003131d820 */ /* 0x000fce0000400000 */
[----:B------:R-:W0:Y:S08]  /*0520*/  MUFU.RCP R47, R47 ;  /* 0x0000002f002f7308 */ /* 0x000e300000001000 */
[----:B------:R-:W0:Y:S01]  /*0530*/  MUFU.RCP R52, R49 ;  /* 0x0000003100347308 */ /* 0x000e220000001000 */
[----:B-1----:R-:W-:Y:S01]  /*0540*/  FSETP.GT.AND P4, PT, R24, 8.50705917302346158658e+37, PT ;  /* 0x7e8000001800780b */ /* 0x002fe20003f84000 */
[----:B------:R-:W-:Y:S01]  /*0550*/  @!P6 FMUL R46, R46, 16777216 ;  /* 0x4b8000002e2ee820 */ /* 0x000fe20000400000 */
[C---:B----4-:R-:W-:Y:S01]  /*0560*/  FADD R39, R7.reuse, R39 ;  /* 0x0000002707277221 */ /* 0x050fe20000000000 */
[C---:B-----5:R-:W-:Y:S01]  /*0570*/  FADD R31, R7.reuse, R31 ;  /* 0x0000001f071f7221 */ /* 0x060fe20000000000 */
[----:B---3--:R-:W-:Y:S01]  /*0580*/  FADD R35, R7, R35 ;  /* 0x0000002307237221 */ /* 0x008fe20000000000 */
[----:B------:R-:W-:Y:S01]  /*0590*/  @!P5 FMUL R25, R25, 16777216 ;  /* 0x4b8000001919d820 */ /* 0x000fe20000400000 */
[----:B------:R-:W-:Y:S01]  /*05a0*/  FSETP.GEU.AND P5, PT, R24, 1.175494350822287508e-38, PT ;  /* 0x008000001800780b */ /* 0x000fe20003fae000 */
[----:B0-----:R-:W-:Y:S01]  /*05b0*/  FMUL R46, R47, R46 ;  /* 0x0000002e2f2e7220 */ /* 0x001fe20000400000 */
[--C-:B------:R-:W-:Y:S01]  /*05c0*/  FADD R27, R31, -R11.reuse ;  /* 0x8000000b1f1b7221 */ /* 0x100fe20000000000 */
[----:B------:R-:W-:Y:S01]  /*05d0*/  FADD R45, R39, -R11 ;  /* 0x8000000b272d7221 */ /* 0x000fe20000000000 */
[----:B------:R-:W-:-:S02]  /*05e0*/  FADD R34, R6, R34 ;  /* 0x0000002206227221 */ /* 0x000fc40000000000 */
[----:B------:R-:W-:Y:S01]  /*05f0*/  FMUL R27, R46, R27 ;  /* 0x0000001b2e1b7220 */ /* 0x000fe20000400000 */
[----:B------:R-:W-:Y:S01]  /*0600*/  FMUL R25, R52, R25 ;  /* 0x0000001934197220 */ /* 0x000fe20000400000 */
[----:B------:R-:W-:Y:S01]  /*0610*/  FMUL R52, R46, R45 ;  /* 0x0000002d2e347220 */ /* 0x000fe20000400000 */
[C---:B------:R-:W-:Y:S01]  /*0620*/  FADD R30, R6.reuse, R30 ;  /* 0x0000001e061e7221 */ /* 0x040fe20000000000 */
[----:B------:R-:W-:Y:S01]  /*0630*/  FADD R38, R6, R38 ;  /* 0x0000002606267221 */ /* 0x000fe20000000000 */
[----:B------:R-:W-:-:S04]  /*0640*/  @P4 FMUL R24, R24, 0.25 ;  /* 0x3e80000018184820 */ /* 0x000fc80000400000 */
[----:B------:R-:W-:-:S06]  /*0650*/  @!P5 FMUL R24, R24, 16777216 ;  /* 0x4b8000001818d820 */ /* 0x000fcc0000400000 */
[----:B------:R-:W0:Y:S01]  /*0660*/  MUFU.RCP R24, R24 ;  /* 0x0000001800187308 */ /* 0x000e220000001000 */
[C---:B------:R-:W-:Y:S01]  /*0670*/  FADD R29, R5.reuse, R29 ;  /* 0x0000001d051d7221 */ /* 0x040fe20000000000 */
[C---:B------:R-:W-:Y:S01]  /*0680*/  FADD R37, R5.reuse, R37 ;  /* 0x0000002505257221 */ /* 0x040fe20000000000 */
[----:B------:R-:W-:Y:S01]  /*0690*/  FADD R33, R5, R33 ;  /* 0x0000002105217221 */ /* 0x000fe20000000000 */
[----:B--2---:R-:W-:-:S04]  /*06a0*/  FADD R19, R7, R19 ;  /* 0x0000001307137221 */ /* 0x004fc80000000000 */
[--C-:B------:R-:W-:Y:S01]  /*06b0*/  FADD R7, R19, -R11.reuse ;  /* 0x8000000b13077221 */ /* 0x100fe20000000000 */
[----:B------:R-:W-:Y:S01]  /*06c0*/  FADD R11, R35, -R11 ;  /* 0x8000000b230b7221 */ /* 0x000fe20000000000 */
[----:B------:R-:W-:Y:S02]  /*06d0*/  FADD R18, R6, R18 ;  /* 0x0000001206127221 */ /* 0x000fe40000000000 */
[C---:B------:R-:W-:Y:S01]  /*06e0*/  FMUL R7, R46.reuse, R7 ;  /* 0x000000072e077220 */ /* 0x040fe20000400000 */
[----:B------:R-:W-:Y:S01]  /*06f0*/  FMUL R26, R46, R11 ;  /* 0x0000000b2e1a7220 */ /* 0x000fe20000400000 */
[-CC-:B------:R-:W-:Y:S01]  /*0700*/  FFMA R45, R27, R15.reuse, R23.reuse ;  /* 0x0000000f1b2d7223 */ /* 0x180fe20000000017 */
[-CC-:B------:R-:W-:Y:S01]  /*0710*/  FFMA R46, R52, R15.reuse, R23.reuse ;  /* 0x0000000f342e7223 */ /* 0x180fe20000000017 */
[-CC-:B------:R-:W-:Y:S01]  /*0720*/  FFMA R7, R7, R15.reuse, R23.reuse ;  /* 0x0000000f07077223 */ /* 0x180fe20000000017 */
[----:B------:R-:W-:Y:S01]  /*0730*/  FFMA R23, R26, R15, R23 ;  /* 0x0000000f1a177223 */ /* 0x000fe20000000017 */
[--C-:B------:R-:W-:Y:S01]  /*0740*/  FADD R52, R34, -R10.reuse ;  /* 0x8000000a22347221 */ /* 0x100fe20000000000 */
[--C-:B------:R-:W-:Y:S01]  /*0750*/  FADD R26, R30, -R10.reuse ;  /* 0x8000000a1e1a7221 */ /* 0x100fe20000000000 */
[--C-:B------:R-:W-:Y:S01]  /*0760*/  FADD R6, R18, -R10.reuse ;  /* 0x8000000a12067221 */ /* 0x100fe20000000000 */
[----:B------:R-:W-:Y:S01]  /*0770*/  FADD R10, R38, -R10 ;  /* 0x8000000a260a7221 */ /* 0x000fe20000000000 */
[C---:B------:R-:W-:Y:S01]  /*0780*/  FMUL R15, R25.reuse, R52 ;  /* 0x00000034190f7220 */ /* 0x040fe20000400000 */
[C---:B------:R-:W-:Y:S01]  /*0790*/  FMUL R47, R25.reuse, R26 ;  /* 0x0000001a192f7220 */ /* 0x040fe20000400000 */
[C---:B------:R-:W-:Y:S01]  /*07a0*/  FMUL R49, R25.reuse, R6 ;  /* 0x0000000619317220 */ /* 0x040fe20000400000 */
[----:B------:R-:W-:-:S02]  /*07b0*/  FMUL R25, R25, R10 ;  /* 0x0000000a19197220 */ /* 0x000fc40000400000 */
[-CC-:B------:R-:W-:Y:S01]  /*07c0*/  FFMA R47, R47, R14.reuse, R22.reuse ;  /* 0x0000000e2f2f7223 */ /* 0x180fe20000000016 */
[-CC-:B------:R-:W-:Y:S01]  /*07d0*/  FFMA R49, R49, R14.reuse, R22.reuse ;  /* 0x0000000e31317223 */ /* 0x180fe20000000016 */
[-CC-:B------:R-:W-:Y:S01]  /*07e0*/  FFMA R6, R25, R14.reuse, R22.reuse ;  /* 0x0000000e19067223 */ /* 0x180fe20000000016 */
[----:B------:R-:W-:Y:S02]  /*07f0*/  FFMA R22, R15, R14, R22 ;  /* 0x0000000e0f167223 */ /* 0x000fe40000000016 */
[----:B------:R-:W1:Y:S01]  /*0800*/  LDC.64 R14, c[0x0][0x240] ;  /* 0x00009000ff0e7b82 */ /* 0x000e620000000a00 */
[----:B------:R-:W-:Y:S01]  /*0810*/  FSEL R11, R48, 1, P4 ;  /* 0x3f800000300b7808 */ /* 0x000fe20002000000 */
[----:B------:R-:W-:-:S04]  /*0820*/  FADD R17, R5, R17 ;  /* 0x0000001105117221 */ /* 0x000fc80000000000 */
[----:B------:R-:W-:Y:S01]  /*0830*/  @!P5 FMUL R11, R11, 16777216 ;  /* 0x4b8000000b0bd820 */ /* 0x000fe20000400000 */
[--C-:B------:R-:W-:Y:S01]  /*0840*/  FADD R5, R17, -R9.reuse ;  /* 0x8000000911057221 */ /* 0x100fe20000000000 */
[--C-:B------:R-:W-:Y:S02]  /*0850*/  FADD R25, R37, -R9.reuse ;  /* 0x8000000925197221 */ /* 0x100fe40000000000 */
[----:B0-----:R-:W-:Y:S01]  /*0860*/  FMUL R24, R24, R11 ;  /* 0x0000000b18187220 */ /* 0x001fe20000400000 */
[--C-:B------:R-:W-:Y:S01]  /*0870*/  FADD R11, R29, -R9.reuse ;  /* 0x800000091d0b7221 */ /* 0x100fe20000000000 */
[----:B------:R-:W-:Y:S02]  /*0880*/  FADD R9, R33, -R9 ;  /* 0x8000000921097221 */ /* 0x000fe40000000000 */
[C---:B------:R-:W-:Y:S01]  /*0890*/  FMUL R52, R24.reuse, R5 ;  /* 0x0000000518347220 */ /* 0x040fe20000400000 */
[C---:B------:R-:W-:Y:S01]  /*08a0*/  FMUL R26, R24.reuse, R11 ;  /* 0x0000000b181a7220 */ /* 0x040fe20000400000 */
[C---:B------:R-:W-:Y:S01]  /*08b0*/  FMUL R10, R24.reuse, R25 ;  /* 0x00000019180a7220 */ /* 0x040fe20000400000 */
[----:B------:R-:W-:Y:S01]  /*08c0*/  FMUL R24, R24, R9 ;  /* 0x0000000918187220 */ /* 0x000fe20000400000 */
[-CC-:B------:R-:W-:Y:S01]  /*08d0*/  FFMA R52, R52, R13.reuse, R21.reuse ;  /* 0x0000000d34347223 */ /* 0x180fe20000000015 */
[-CC-:B------:R-:W-:Y:S01]  /*08e0*/  FFMA R51, R26, R13.reuse, R21.reuse ;  /* 0x0000000d1a337223 */ /* 0x180fe20000000015 */
[-CC-:B------:R-:W-:Y:S01]  /*08f0*/  FFMA R5, R10, R13.reuse, R21.reuse ;  /* 0x0000000d0a057223 */ /* 0x180fe20000000015 */
[----:B------:R-:W-:Y:S01]  /*0900*/  FFMA R13, R24, R13, R21 ;  /* 0x0000000d180d7223 */ /* 0x000fe20000000015 */
[----:B------:R-:W-:-:S02]  /*0910*/  CS2R R24, SRZ ;  /* 0x0000000000187805 */ /* 0x000fc4000001ff00 */
[----:B------:R-:W-:Y:S01]  /*0920*/  CS2R R26, SRZ ;  /* 0x00000000001a7805 */ /* 0x000fe2000001ff00 */
[----:B-1----:R-:W-:-:S05]  /*0930*/  IMAD.WIDE R10, R50, 0x4, R14 ;  /* 0x00000004320a7825 */ /* 0x002fca00078e020e */
[----:B------:R0:W2:Y:S01]  /*0940*/  @P3 LDG.E.EL.128 R24, desc[UR6][R10.64] ;  /* 0x000000060a183981 */ /* 0x0000a2000c2e1d00 */
[----:B------:R-:W-:-:S04]  /*0950*/  FADD R44, R44, 0.0010000000474974513054 ;  /* 0x3a83126f2c2c7421 */ /* 0x000fc80000000000 */
[----:B------:R-:W1:Y:S02]  /*0960*/  MUFU.SQRT R21, R44 ;  /* 0x0000002c00157308 */ /* 0x000e640000002000 */
[C---:B-1----:R-:W-:Y:S02]  /*0970*/  FSETP.GT.AND P4, PT, R21.reuse, 8.50705917302346158658e+37, PT ;  /* 0x7e8000001500780b */ /* 0x042fe40003f84000 */
[----:B------:R-:W-:-:S11]  /*0980*/  FSETP.GEU.AND P5, PT, R21, 1.175494350822287508e-38, PT ;  /* 0x008000001500780b */ /* 0x000fd60003fae000 */
[----:B------:R-:W-:-:S04]  /*0990*/  @P4 FMUL R21, R21, 0.25 ;  /* 0x3e80000015154820 */ /* 0x000fc80000400000 */
[----:B------:R-:W-:-:S04]  /*09a0*/  @!P5 FMUL R21, R21, 16777216 ;  /* 0x4b8000001515d820 */ /* 0x000fc80000400000 */
[----:B------:R-:W1:Y:S01]  /*09b0*/  MUFU.RCP R9, R21 ;  /* 0x0000001500097308 */ /* 0x000e620000001000 */
[----:B------:R-:W-:Y:S01]  /*09c0*/  FSEL R48, R48, 1, P4 ;  /* 0x3f80000030307808 */ /* 0x000fe20002000000 */
[C---:B------:R-:W-:Y:S01]  /*09d0*/  FADD R28, R4.reuse, R28 ;  /* 0x0000001c041c7221 */ /* 0x040fe20000000000 */
[C---:B------:R-:W-:Y:S01]  /*09e0*/  FADD R16, R4.reuse, R16 ;  /* 0x0000001004107221 */ /* 0x040fe20000000000 */
[C---:B------:R-:W-:Y:S01]  /*09f0*/  FADD R36, R4.reuse, R36 ;  /* 0x0000002404247221 */ /* 0x040fe20000000000 */
[----:B------:R-:W-:Y:S01]  /*0a00*/  FADD R32, R4, R32 ;  /* 0x0000002004207221 */ /* 0x000fe20000000000 */
[----:B------:R-:W-:Y:S01]  /*0a10*/  @!P5 FMUL R48, R48, 16777216 ;  /* 0x4b8000003030d820 */ /* 0x000fe20000400000 */
[--C-:B0-----:R-:W-:Y:S01]  /*0a20*/  FADD R10, R28, -R8.reuse ;  /* 0x800000081c0a7221 */ /* 0x101fe20000000000 */
[--C-:B------:R-:W-:Y:S01]  /*0a30*/  FADD R4, R16, -R8.reuse ;  /* 0x8000000810047221 */ /* 0x100fe20000000000 */
[--C-:B------:R-:W-:Y:S01]  /*0a40*/  FADD R44, R36, -R8.reuse ;  /* 0x80000008242c7221 */ /* 0x100fe20000000000 */
[----:B------:R-:W-:Y:S01]  /*0a50*/  FADD R8, R32, -R8 ;  /* 0x8000000820087221 */ /* 0x000fe20000000000 */
[----:B-1----:R-:W-:-:S04]  /*0a60*/  FMUL R9, R9, R48 ;  /* 0x0000003009097220 */ /* 0x002fc80000400000 */
        /* <DEDUP_REMOVED lines=8> */
[----:B------:R-:W-:Y:S02]  /*0af0*/  CS2R R8, SRZ ;  /* 0x0000000000087805 */ /* 0x000fe4000001ff00 */
[----:B------:R-:W-:Y:S01]  /*0b00*/  CS2R R10, SRZ ;  /* 0x00000000000a7805 */ /* 0x000fe2000001ff00 */
[----:B------:R-:W-:-:S05]  /*0b10*/  IMAD.WIDE R20, R41, 0x4, R14 ;  /* 0x0000000429147825 */ /* 0x000fca00078e020e */
[----:B------:R0:W3:Y:S02]  /*0b20*/  @P1 LDG.E.EL.128 R8, desc[UR6][R20.64] ;  /* 0x0000000614081981 */ /* 0x0000e4000c2e1d00 */
[----:B0-----:R-:W-:-:S04]  /*0b30*/  IMAD.WIDE R20, R42, 0x4, R14 ;  /* 0x000000042a147825 */ /* 0x001fc800078e020e */
[----:B------:R-:W-:Y:S01]  /*0b40*/  IMAD.WIDE R42, R43, 0x4, R14 ;  /* 0x000000042b2a7825 */ /* 0x000fe200078e020e */
[----:B------:R-:W-:Y:S02]  /*0b50*/  CS2R R14, SRZ ;  /* 0x00000000000e7805 */ /* 0x000fe4000001ff00 */
[C---:B--2---:R-:W-:Y:S01]  /*0b60*/  FSETP.GEU.AND P4, PT, R12.reuse, -R24, PT ;  /* 0x800000180c00720b */ /* 0x044fe20003f8e000 */
[----:B------:R-:W-:Y:S01]  /*0b70*/  FADD R24, R12, R24 ;  /* 0x000000180c187221 */ /* 0x000fe20000000000 */
[C---:B------:R-:W-:Y:S01]  /*0b80*/  FSETP.GEU.AND P6, PT, R13.reuse, -R25, PT ;  /* 0x800000190d00720b */ /* 0x040fe20003fce000 */
[----:B------:R-:W-:Y:S01]  /*0b90*/  FADD R25, R13, R25 ;  /* 0x000000190d197221 */ /* 0x000fe20000000000 */
[----:B------:R-:W-:Y:S02]  /*0ba0*/  CS2R R12, SRZ ;  /* 0x00000000000c7805 */ /* 0x000fe4000001ff00 */
[----:B------:R-:W-:Y:S02]  /*0bb0*/  FSETP.GEU.AND P5, PT, R22, -R26, PT ;  /* 0x8000001a1600720b */ /* 0x000fe40003fae000 */
[----:B------:R-:W-:Y:S01]  /*0bc0*/  FSEL R24, R24, RZ, P4 ;  /* 0x000000ff18187208 */ /* 0x000fe20002000000 */
[----:B------:R-:W-:Y:S01]  /*0bd0*/  FADD R26, R22, R26 ;  /* 0x0000001a161a7221 */ /* 0x000fe20000000000 */
[C---:B------:R-:W-:Y:S01]  /*0be0*/  FSETP.GEU.AND P4, PT, R23.reuse, -R27, PT ;  /* 0x8000001b1700720b */ /* 0x040fe20003f8e000 */
[----:B------:R0:W2:Y:S01]  /*0bf0*/  @P0 LDG.E.EL.128 R12, desc[UR6][R20.64] ;  /* 0x00000006140c0981 */ /* 0x0000a2000c2e1d00 */
[----:B------:R-:W-:Y:S01]  /*0c00*/  FADD R27, R23, R27 ;  /* 0x0000001b171b7221 */ /* 0x000fe20000000000 */
[----:B------:R-:W-:-:S02]  /*0c10*/  CS2R R22, SRZ ;  /* 0x0000000000167805 */ /* 0x000fc4000001ff00 */
[----:B0-----:R-:W-:-:S06]  /*0c20*/  CS2R R20, SRZ ;  /* 0x0000000000147805 */ /* 0x001fcc000001ff00 */
[----:B------:R0:W4:Y:S01]  /*0c30*/  @P2 LDG.E.EL.128 R20, desc[UR6][R42.64] ;  /* 0x000000062a142981 */ /* 0x000122000c2e1d00 */
[----:B------:R-:W1:Y:S01]  /*0c40*/  S2R R41, SR_TID.X ;  /* 0x0000000000297919 */ /* 0x000e620000002100 */
[----:B------:R-:W5:Y:S08]  /*0c50*/  S2UR UR5, SR_CgaCtaId ;  /* 0x00000000000579c3 */ /* 0x000f700000008800 */
[----:B------:R-:W-:Y:S06]  /*0c60*/  BAR.SYNC.DEFER_BLOCKING 0x0 ;  /* 0x0000000000007b1d */ /* 0x000fec0000010000 */
[----:B------:R-:W-:Y:S01]  /*0c70*/  UMOV UR4, 0x400 ;  /* 0x0000040000047882 */ /* 0x000fe20000000000 */
[----:B-1----:R-:W-:Y:S01]  /*0c80*/  IMAD.SHL.U32 R50, R41, 0x400, RZ ;  /* 0x0000040029327824 */ /* 0x002fe200078e00ff */
[----:B------:R-:W-:Y:S01]  /*0c90*/  SHF.R.U32.HI R53, RZ, 0x2, R41 ;  /* 0x00000002ff357819 */ /* 0x000fe20000011629 */
[----:B-----5:R-:W-:-:S03]  /*0ca0*/  UPRMT UR4, UR5, 0x654, UR4 ;  /* 0x0000065405047896 */ /* 0x020fc60008000004 */
[----:B------:R-:W-:Y:S02]  /*0cb0*/  SGXT.U32 R53, R53, 0x6 ;  /* 0x000000063535781a */ /* 0x000fe40000000000 */
[----:B------:R-:W-:Y:S01]  /*0cc0*/  LOP3.LUT R50, R50, 0xc00, RZ, 0xc0, !PT ;  /* 0x00000c0032327812 */ /* 0x000fe200078ec0ff */
[----:B------:R1:W-:Y:S03]  /*0cd0*/  @P3 STG.E.128 desc[UR6][R60.64], R32 ;  /* 0x000000203c003986 */ /* 0x0003e6000c101d06 */
[C---:B0-----:R-:W-:Y:S02]  /*0ce0*/  LOP3.LUT R42, R50.reuse, R53, RZ, 0xfc, !PT ;  /* 0x00000035322a7212 */ /* 0x041fe400078efcff */
[C---:B------:R-:W-:Y:S02]  /*0cf0*/  LOP3.LUT R43, R50.reuse, 0x100, RZ, 0xfc, !PT ;  /* 0x00000100322b7812 */ /* 0x040fe400078efcff */
[----:B------:R-:W-:-:S04]  /*0d00*/  LOP3.LUT R53, R50, 0x200, RZ, 0xfc, !PT ;  /* 0x0000020032357812 */ /* 0x000fc800078efcff */
[----:B------:R-:W-:Y:S02]  /*0d10*/  LEA.HI R53, R53, UR4, RZ, 0x1c ;  /* 0x0000000435357c11 */ /* 0x000fe4000f8fe0ff */
[C---:B-1----:R-:W-:Y:S02]  /*0d20*/  LOP3.LUT R32, R50.reuse, 0x300, RZ, 0xfc, !PT ;  /* 0x0000030032207812 */ /* 0x042fe400078efcff */
[----:B------:R-:W-:Y:S02]  /*0d30*/  LEA.HI R33, R43, UR4, RZ, 0x1c ;  /* 0x000000042b217c11 */ /* 0x000fe4000f8fe0ff */
[----:B------:R-:W-:Y:S02]  /*0d40*/  LEA.HI R35, R50, UR4, RZ, 0x1c ;  /* 0x0000000432237c11 */ /* 0x000fe4000f8fe0ff */
[----:B------:R-:W-:Y:S01]  /*0d50*/  LEA.HI R43, R32, UR4, RZ, 0x1c ;  /* 0x00000004202b7c11 */ /* 0x000fe2000f8fe0ff */
[C---:B------:R-:W-:Y:S01]  /*0d60*/  IMAD R33, R42.reuse, 0x4, R33 ;  /* 0x000000042a217824 */ /* 0x040fe200078e0221 */
[C---:B------:R-:W-:Y:S01]  /*0d70*/  LEA R35, R42.reuse, R35, 0x2 ;  /* 0x000000232a237211 */ /* 0x040fe200078e10ff */
[C---:B------:R-:W-:Y:S01]  /*0d80*/  IMAD R32, R42.reuse, 0x4, R53 ;  /* 0x000000042a207824 */ /* 0x040fe200078e0235 */
[----:B------:R-:W-:-:S02]  /*0d90*/  LEA R34, R42, R43, 0x2 ;  /* 0x0000002b2a227211 */ /* 0x000fc400078e10ff */
[----:B------:R-:W-:Y:S02]  /*0da0*/  FSEL R42, R25, RZ, P6 ;  /* 0x000000ff192a7208 */ /* 0x000fe40003000000 */
[----:B------:R-:W-:Y:S02]  /*0db0*/  LOP3.LUT R25, R3, 0xfc, RZ, 0xc0, !PT ;  /* 0x000000fc03197812 */ /* 0x000fe400078ec0ff */
[C---:B---3--:R-:W-:Y:S01]  /*0dc0*/  FSETP.GEU.AND P6, PT, R48.reuse, -R8, PT ;  /* 0x800000083000720b */ /* 0x048fe20003fce000 */
[----:B------:R-:W-:Y:S01]  /*0dd0*/  FADD R8, R48, R8 ;  /* 0x0000000830087221 */ /* 0x000fe20000000000 */
[----:B------:R-:W-:Y:S02]  /*0de0*/  PRMT R40, R25, 0x6540, R40 ;  /* 0x0000654019287816 */ /* 0x000fe40000000028 */
[----:B------:R-:W-:Y:S02]  /*0df0*/  FSEL R25, R26, RZ, P5 ;  /* 0x000000ff1a197208 */ /* 0x000fe40002800000 */
[C---:B------:R-:W-:Y:S01]  /*0e00*/  FSETP.GEU.AND P5, PT, R5.reuse, -R9, PT ;  /* 0x800000090500720b */ /* 0x040fe20003fae000 */
[----:B------:R-:W-:Y:S01]  /*0e10*/  FADD R5, R5, R9 ;  /* 0x0000000905057221 */ /* 0x000fe20000000000 */
[C---:B------:R-:W-:Y:S01]  /*0e20*/  FSETP.GEU.AND P3, PT, R6.reuse, -R10, PT ;  /* 0x8000000a0600720b */ /* 0x040fe20003f6e000 */
[----:B------:R-:W-:Y:S01]  /*0e30*/  FADD R10, R6, R10 ;  /* 0x0000000a060a7221 */ /* 0x000fe20000000000 */
[----:B------:R-:W-:-:S02]  /*0e40*/  FSEL R27, R27, RZ, P4 ;  /* 0x000000ff1b1b7208 */ /* 0x000fc40002000000 */
[----:B------:R-:W-:Y:S02]  /*0e50*/  FSEL R6, R8, RZ, P6 ;  /* 0x000000ff08067208 */ /* 0x000fe40003000000 */
[C---:B------:R-:W-:Y:S01]  /*0e60*/  FSETP.GEU.AND P4, PT, R46.reuse, -R11, PT ;  /* 0x8000000b2e00720b */ /* 0x040fe20003f8e000 */
[----:B------:R-:W-:Y:S01]  /*0e70*/  FADD R11, R46, R11 ;  /* 0x0000000b2e0b7221 */ /* 0x000fe20000000000 */
[----:B------:R-:W-:Y:S01]  /*0e80*/  FSEL R8, R5, RZ, P5 ;  /* 0x000000ff05087208 */ /* 0x000fe20002800000 */
[----:B------:R-:W-:Y:S01]  /*0e90*/  @P1 STG.E.128 desc[UR6][R58.64], R36 ;  /* 0x000000243a001986 */ /* 0x000fe2000c101d06 */
[----:B------:R-:W-:-:S03]  /*0ea0*/  FSEL R5, R10, RZ, P3 ;  /* 0x000000ff0a057208 */ /* 0x000fc60001800000 */
[----:B------:R-:W-:Y:S01]  /*0eb0*/  @P0 STG.E.128 desc[UR6][R56.64], R28 ;  /* 0x0000001c38000986 */ /* 0x000fe2000c101d06 */
[----:B------:R-:W-:-:S03]  /*0ec0*/  FSEL R11, R11, RZ, P4 ;  /* 0x000000ff0b0b7208 */ /* 0x000fc60002000000 */
[----:B------:R-:W-:Y:S04]  /*0ed0*/  @P2 STG.E.128 desc[UR6][R54.64], R16 ;  /* 0x0000001036002986 */ /* 0x000fe8000c101d06 */
[----:B------:R-:W-:Y:S04]  /*0ee0*/  STS [R35], R24 ;  /* 0x0000001823007388 */ /* 0x000fe80000000800 */
[----:B------:R-:W-:Y:S04]  /*0ef0*/  STS [R33+0x400], R42 ;  /* 0x0004002a21007388 */ /* 0x000fe80000000800 */
[----:B------:R-:W-:Y:S04]  /*0f00*/  STS [R32+0x800], R25 ;  /* 0x0008001920007388 */ /* 0x000fe80000000800 */
[----:B------:R-:W-:Y:S04]  /*0f10*/  STS [R34+0xc00], R27 ;  /* 0x000c001b22007388 */ /* 0x000fe80000000800 */
[----:B------:R0:W-:Y:S04]  /*0f20*/  STS [R35+0x100], R6 ;  /* 0x0001000623007388 */ /* 0x0001e80000000800 */
[----:B------:R1:W-:Y:S04]  /*0f30*/  STS [R33+0x500], R8 ;  /* 0x0005000821007388 */ /* 0x0003e80000000800 */
[----:B------:R3:W-:Y:S04]  /*0f40*/  STS [R32+0x900], R5 ;  /* 0x0009000520007388 */ /* 0x0007e80000000800 */
[----:B------:R-:W-:Y:S01]  /*0f50*/  STS [R34+0xd00], R11 ;  /* 0x000d000b22007388 */ /* 0x000fe20000000800 */
[----:B------:R-:W-:-:S02]  /*0f60*/  LOP3.LUT R3, R3, 0x3fc, RZ, 0xc0, !PT ;  /* 0x000003fc03037812 */ /* 0x000fc400078ec0ff */
[----:B------:R-:W-:Y:S02]  /*0f70*/  SHF.R.U32.HI R41, RZ, 0x2, R41 ;  /* 0x00000002ff297819 */ /* 0x000fe40000011629 */
[----:B0-----:R-:W-:-:S04]  /*0f80*/  LOP3.LUT R6, R3, 0x800, RZ, 0xfc, !PT ;  /* 0x0000080003067812 */ /* 0x001fc800078efcff */
[----:B------:R-:W-:-:S04]  /*0f90*/  SHF.R.U32.HI R6, RZ, 0x4, R6 ;  /* 0x00000004ff067819 */ /* 0x000fc80000011606 */
[----:B-1----:R-:W-:Y:S02]  /*0fa0*/  LOP3.LUT R8, R6, 0xb0, RZ, 0xc0, !PT ;  /* 0x000000b006087812 */ /* 0x002fe400078ec0ff */
[----:B------:R-:W-:-:S04]  /*0fb0*/  SHF.R.S32.HI R17, RZ, 0x1f, R40 ;  /* 0x0000001fff117819 */ /* 0x000fc80000011428 */
[----:B------:R-:W-:Y:S02]  /*0fc0*/  LEA.HI R18, R17, R40, RZ, 0x6 ;  /* 0x0000002811127211 */ /* 0x000fe400078f30ff */
[----:B------:R-:W0:Y:S02]  /*0fd0*/  LDC.64 R16, c[0x0][0x248] ;  /* 0x00009200ff107b82 */ /* 0x000e240000000a00 */
[----:B------:R-:W-:Y:S02]  /*0fe0*/  SHF.L.U32 R18, R18, 0x7, RZ ;  /* 0x0000000712127819 */ /* 0x000fe400000006ff */
[C---:B--2---:R-:W-:Y:S01]  /*0ff0*/  FSETP.GEU.AND P6, PT, R4.reuse, -R12, PT ;  /* 0x8000000c0400720b */ /* 0x044fe20003fce000 */
[----:B------:R-:W-:Y:S01]  /*1000*/  FADD R4, R4, R12 ;  /* 0x0000000c04047221 */ /* 0x000fe20000000000 */
[C---:B------:R-:W-:Y:S01]  /*1010*/  FSETP.GEU.AND P5, PT, R51.reuse, -R13, PT ;  /* 0x8000000d3300720b */ /* 0x040fe20003fae000 */
[----:B------:R-:W-:Y:S01]  /*1020*/  FADD R13, R51, R13 ;  /* 0x0000000d330d7221 */ /* 0x000fe20000000000 */
[C---:B------:R-:W-:Y:S01]  /*1030*/  FSETP.GEU.AND P1, PT, R47.reuse, -R14, PT ;  /* 0x8000000e2f00720b */ /* 0x040fe20003f2e000 */
[----:B------:R-:W-:Y:S01]  /*1040*/  FADD R14, R47, R14 ;  /* 0x0000000e2f0e7221 */ /* 0x000fe20000000000 */
[C---:B------:R-:W-:Y:S01]  /*1050*/  FSETP.GEU.AND P0, PT, R45.reuse, -R15, PT ;  /* 0x8000000f2d00720b */ /* 0x040fe20003f0e000 */
[----:B------:R-:W-:Y:S01]  /*1060*/  FADD R15, R45, R15 ;  /* 0x0000000f2d0f7221 */ /* 0x000fe20000000000 */
[----:B------:R-:W-:-:S02]  /*1070*/  FSEL R10, R4, RZ, P6 ;  /* 0x000000ff040a7208 */ /* 0x000fc40003000000 */
[----:B------:R-:W-:Y:S02]  /*1080*/  FSEL R12, R13, RZ, P5 ;  /* 0x000000ff0d0c7208 */ /* 0x000fe40002800000 */
[----:B------:R-:W-:Y:S02]  /*1090*/  FSEL R9, R14, RZ, P1 ;  /* 0x000000ff0e097208 */ /* 0x000fe40000800000 */
[C---:B----4-:R-:W-:Y:S01]  /*10a0*/  FSETP.GEU.AND P2, PT, R44.reuse, -R20, PT ;  /* 0x800000142c00720b */ /* 0x050fe20003f4e000 */
[----:B------:R-:W-:Y:S01]  /*10b0*/  FADD R20, R44, R20 ;  /* 0x000000142c147221 */ /* 0x000fe20000000000 */
[C---:B------:R-:W-:Y:S01]  /*10c0*/  FSETP.GEU.AND P3, PT, R52.reuse, -R21, PT ;  /* 0x800000153400720b */ /* 0x040fe20003f6e000 */
[----:B------:R-:W-:Y:S01]  /*10d0*/  FADD R21, R52, R21 ;  /* 0x0000001534157221 */ /* 0x000fe20000000000 */
[C---:B------:R-:W-:Y:S01]  /*10e0*/  FSETP.GEU.AND P6, PT, R49.reuse, -R22, PT ;  /* 0x800000163100720b */ /* 0x040fe20003fce000 */
[----:B------:R-:W-:Y:S01]  /*10f0*/  FADD R22, R49, R22 ;  /* 0x0000001631167221 */ /* 0x000fe20000000000 */
[C---:B------:R-:W-:Y:S01]  /*1100*/  FSETP.GEU.AND P4, PT, R7.reuse, -R23, PT ;  /* 0x800000170700720b */ /* 0x040fe20003f8e000 */
[----:B------:R-:W-:Y:S01]  /*1110*/  FADD R7, R7, R23 ;  /* 0x0000001707077221 */ /* 0x000fe20000000000 */
[----:B------:R-:W-:Y:S01]  /*1120*/  FSEL R15, R15, RZ, P0 ;  /* 0x000000ff0f0f7208 */ /* 0x000fe20000000000 */
[----:B------:R1:W-:Y:S01]  /*1130*/  STS [R35+0x200], R10 ;  /* 0x0002000a23007388 */ /* 0x0003e20000000800 */
[----:B------:R-:W-:-:S02]  /*1140*/  FSEL R20, R20, RZ, P2 ;  /* 0x000000ff14147208 */ /* 0x000fc40001000000 */
[----:B------:R-:W-:Y:S01]  /*1150*/  FSEL R14, R21, RZ, P3 ;  /* 0x000000ff150e7208 */ /* 0x000fe20001800000 */
[----:B------:R2:W-:Y:S01]  /*1160*/  STS [R33+0x600], R12 ;  /* 0x0006000c21007388 */ /* 0x0005e20000000800 */
[----:B------:R-:W-:Y:S02]  /*1170*/  FSEL R19, R22, RZ, P6 ;  /* 0x000000ff16137208 */ /* 0x000fe40003000000 */
[----:B------:R-:W-:Y:S01]  /*1180*/  FSEL R21, R7, RZ, P4 ;  /* 0x000000ff07157208 */ /* 0x000fe20002000000 */
[----:B------:R-:W-:Y:S04]  /*1190*/  STS [R32+0xa00], R9 ;  /* 0x000a000920007388 */ /* 0x000fe80000000800 */
[----:B------:R-:W-:Y:S04]  /*11a0*/  STS [R34+0xe00], R15 ;  /* 0x000e000f22007388 */ /* 0x000fe80000000800 */
[----:B------:R-:W-:Y:S04]  /*11b0*/  STS [R35+0x300], R20 ;  /* 0x0003001423007388 */ /* 0x000fe80000000800 */
[----:B------:R-:W-:Y:S01]  /*11c0*/  STS [R33+0x700], R14 ;  /* 0x0007000e21007388 */ /* 0x000fe20000000800 */
[----:B------:R-:W-:-:S03]  /*11d0*/  LOP3.LUT R4, R3, 0x400, RZ, 0xfc, !PT ;  /* 0x0000040003047812 */ /* 0x000fc600078efcff */
[----:B------:R4:W-:Y:S04]  /*11e0*/  STS [R32+0xb00], R19 ;  /* 0x000b001320007388 */ /* 0x0009e80000000800 */
[----:B------:R5:W-:Y:S01]  /*11f0*/  STS [R34+0xf00], R21 ;  /* 0x000f001522007388 */ /* 0x000be20000000800 */
[----:B---3--:R-:W-:Y:S02]  /*1200*/  SHF.R.U32.HI R5, RZ, 0x4, R4 ;  /* 0x00000004ff057819 */ /* 0x008fe40000011604 */
[----:B------:R-:W-:Y:S02]  /*1210*/  LOP3.LUT R4, R41, 0x30, RZ, 0xc0, !PT ;  /* 0x0000003029047812 */ /* 0x000fe400078ec0ff */
[----:B------:R-:W-:Y:S02]  /*1220*/  LOP3.LUT R5, R5, 0x70, RZ, 0xc0, !PT ;  /* 0x0000007005057812 */ /* 0x000fe400078ec0ff */
[----:B-1----:R-:W-:Y:S01]  /*1230*/  IADD3 R10, R8, UR4, RZ ;  /* 0x00000004080a7c10 */ /* 0x002fe2000fffe0ff */
[----:B------:R-:W-:-:S02]  /*1240*/  VIADD R4, R4, UR4 ;  /* 0x0000000404047c36 */ /* 0x000fc40008000000 */
[----:B------:R-:W-:Y:S02]  /*1250*/  VIADD R6, R5, UR4 ;  /* 0x0000000405067c36 */ /* 0x000fe40008000000 */
[C---:B--2---:R-:W-:Y:S01]  /*1260*/  IMAD R12, R3.reuse, 0x4, R4 ;  /* 0x00000004030c7824 */ /* 0x044fe200078e0204 */
[----:B------:R-:W-:Y:S01]  /*1270*/  BAR.SYNC.DEFER_BLOCKING 0x0 ;  /* 0x0000000000007b1d */ /* 0x000fe20000010000 */
[C---:B------:R-:W-:Y:S01]  /*1280*/  IMAD R4, R3.reuse, 0x4, R10 ;  /* 0x0000000403047824 */ /* 0x040fe200078e020a */
[----:B------:R-:W-:Y:S02]  /*1290*/  LEA R8, R3, R6, 0x2 ;  /* 0x0000000603087211 */ /* 0x000fe400078e10ff */
[----:B----4-:R-:W-:Y:S02]  /*12a0*/  SHF.R.U32.HI R19, RZ, 0x6, R2 ;  /* 0x00000006ff137819 */ /* 0x010fe40000011602 */
[----:B------:R-:W-:Y:S02]  /*12b0*/  SHF.R.S32.HI R23, RZ, 0x1f, R40 ;  /* 0x0000001fff177819 */ /* 0x000fe40000011428 */
[----:B------:R-:W-:Y:S01]  /*12c0*/  SGXT.U32 R19, R19, 0x2 ;  /* 0x000000021313781a */ /* 0x000fe20000000000 */
[----:B------:R-:W1:Y:S04]  /*12d0*/  LDS.128 R12, [R12] ;  /* 0x000000000c0c7984 */ /* 0x000e680000000c00 */
[----:B------:R-:W2:Y:S04]  /*12e0*/  LDS.128 R8, [R8+0x1000] ;  /* 0x0010000008087984 */ /* 0x000ea80000000c00 */
[----:B------:R-:W3:Y:S01]  /*12f0*/  LDS.128 R4, [R4+0x2000] ;  /* 0x0020000004047984 */ /* 0x000ee20000000c00 */
[----:B------:R-:W-:-:S02]  /*1300*/  LEA.HI R23, R23, R40, RZ, 0x6 ;  /* 0x0000002817177211 */ /* 0x000fc400078f30ff */
[----:B------:R-:W-:Y:S02]  /*1310*/  LOP3.LUT R19, R19, R0, RZ, 0xfc, !PT ;  /* 0x0000000013137212 */ /* 0x000fe400078efcff */
[----:B------:R-:W-:Y:S02]  /*1320*/  LOP3.LUT R0, R3, 0xc00, RZ, 0xfc, !PT ;  /* 0x00000c0003007812 */ /* 0x000fe400078efcff */
[----:B------:R-:W-:Y:S02]  /*1330*/  LOP3.LUT R23, R23, 0xffffffc0, RZ, 0xc0, !PT ;  /* 0xffffffc017177812 */ /* 0x000fe400078ec0ff */
[----:B-----5:R-:W-:Y:S02]  /*1340*/  LOP3.LUT R21, R18, 0xffffe000, RZ, 0xc0, !PT ;  /* 0xffffe00012157812 */ /* 0x020fe400078ec0ff */
[----:B------:R-:W-:Y:S02]  /*1350*/  ISETP.GE.AND P0, PT, R40, 0x100, PT ;  /* 0x000001002800780c */ /* 0x000fe40003f06270 */
[----:B------:R-:W-:-:S02]  /*1360*/  LOP3.LUT R18, R19, 0x4, RZ, 0xfc, !PT ;  /* 0x0000000413127812 */ /* 0x000fc400078efcff */
[----:B------:R-:W-:Y:S02]  /*1370*/  LOP3.LUT R2, R19, 0x8, RZ, 0xfc, !PT ;  /* 0x0000000813027812 */ /* 0x000fe400078efcff */
[----:B------:R-:W-:Y:S02]  /*1380*/  SHF.R.U32.HI R20, RZ, 0x4, R0 ;  /* 0x00000004ff147819 */ /* 0x000fe40000011600 */
[----:B------:R-:W-:Y:S02]  /*1390*/  IADD3 R25, R21, R40, -R23 ;  /* 0x0000002815197210 */ /* 0x000fe40007ffe817 */
[C---:B------:R-:W-:Y:S02]  /*13a0*/  LOP3.LUT R0, R19.reuse, 0xc, RZ, 0xfc, !PT ;  /* 0x0000000c13007812 */ /* 0x040fe400078efcff */
[----:B------:R-:W-:Y:S02]  /*13b0*/  ISETP.LT.AND P3, PT, R19, 0x80, !P0 ;  /* 0x000000801300780c */ /* 0x000fe40004761270 */
[----:B------:R-:W-:-:S02]  /*13c0*/  ISETP.LT.AND P2, PT, R18, 0x80, !P0 ;  /* 0x000000801200780c */ /* 0x000fc40004741270 */
[----:B------:R-:W-:Y:S01]  /*13d0*/  ISETP.LT.AND P1, PT, R2, 0x80, !P0 ;  /* 0x000000800200780c */ /* 0x000fe20004721270 */
[--C-:B------:R-:W-:Y:S01]  /*13e0*/  IMAD R19, R19, 0x40, R25.reuse ;  /* 0x0000004013137824 */ /* 0x100fe200078e0219 */
[----:B------:R-:W-:Y:S02]  /*13f0*/  ISETP.LT.AND P0, PT, R0, 0x80, !P0 ;  /* 0x000000800000780c */ /* 0x000fe40004701270 */
[----:B------:R-:W-:Y:S02]  /*1400*/  LOP3.LUT R20, R20, 0xf0, RZ, 0xc0, !PT ;  /* 0x000000f014147812 */ /* 0x000fe400078ec0ff */
[----:B------:R-:W-:Y:S01]  /*1410*/  LEA R21, R18, R25, 0x6 ;  /* 0x0000001912157211 */ /* 0x000fe200078e30ff */
[----:B------:R-:W-:Y:S01]  /*1420*/  IMAD R23, R2, 0x40, R25 ;  /* 0x0000004002177824 */ /* 0x000fe200078e0219 */
[----:B------:R-:W-:Y:S01]  /*1430*/  IADD3 R2, R20, UR4, RZ ;  /* 0x0000000414027c10 */ /* 0x000fe2000fffe0ff */
[----:B0-----:R-:W-:-:S04]  /*1440*/  IMAD.WIDE R18, R19, 0x4, R16 ;  /* 0x0000000413127825 */ /* 0x001fc800078e0210 */
[--C-:B------:R-:W-:Y:S01]  /*1450*/  IMAD.WIDE R20, R21, 0x4, R16.reuse ;  /* 0x0000000415147825 */ /* 0x100fe200078e0210 */
[----:B-1----:R0:W-:Y:S03]  /*1460*/  @P3 STG.E.128 desc[UR6][R18.64], R12 ;  /* 0x0000000c12003986 */ /* 0x0021e6000c101d06 */
[----:B------:R-:W-:Y:S01]  /*1470*/  IMAD.WIDE R22, R23, 0x4, R16 ;  /* 0x0000000417167825 */ /* 0x000fe200078e0210 */
[----:B--2---:R0:W-:Y:S04]  /*1480*/  @P2 STG.E.128 desc[UR6][R20.64], R8 ;  /* 0x0000000814002986 */ /* 0x0041e8000c101d06 */
[----:B---3--:R0:W-:Y:S01]  /*1490*/  @P1 STG.E.128 desc[UR6][R22.64], R4 ;  /* 0x0000000416001986 */ /* 0x0081e2000c101d06 */
[----:B------:R-:W-:Y:S01]  /*14a0*/  IMAD R2, R3, 0x4, R2 ;  /* 0x0000000403027824 */ /* 0x000fe200078e0202 */
[----:B0-----:R-:W-:Y:S06]  /*14b0*/  @!P0 EXIT ;  /* 0x000000000000894d */ /* 0x001fec0003800000 */
[----:B0-----:R-:W0:Y:S01]  /*14c0*/  LDS.128 R4, [R2+0x3000] ;  /* 0x0030000002047984 */ /* 0x001e220000000c00 */
[----:B------:R-:W-:-:S05]  /*14d0*/  LEA R25, R0, R25, 0x6 ;  /* 0x0000001900197211 */ /* 0x000fca00078e30ff */
[----:B------:R-:W-:-:S05]  /*14e0*/  IMAD.WIDE R16, R25, 0x4, R16 ;  /* 0x0000000419107825 */ /* 0x000fca00078e0210 */
[----:B0-----:R-:W-:Y:S01]  /*14f0*/  STG.E.128 desc[UR6][R16.64], R4 ;  /* 0x0000000410007986 */ /* 0x001fe2000c101d06 */
[----:B------:R-:W-:Y:S05]  /*1500*/  EXIT ;  /* 0x000000000000794d */ /* 0x000fea0003800000 */
.L_x_0:
[----:B------:R-:W-:-:S00]  /*1510*/  BRA `(.L_x_0) ;  /* 0xfffffffc00fc7947 */ /* 0x000fc0000383ffff */
[----:B------:R-:W-:-:S00]  /*1520*/  NOP ;  /* 0x0000000000007918 */ /* 0x000fc00000000000 */
        /* <DEDUP_REMOVED lines=13> */
.L_x_1:


//--------------------- .nv.global.init           --------------------------
	.section	.nv.global.init,"aw",@progbits
.nv.global.init:
	.type		_$_str,@object
	.size		_$_str,(_$_str_$_2 - _$_str)
_$_str:
        /*0000*/ 	.byte	0x5f, 0x5f, 0x43, 0x55, 0x44, 0x41, 0x5f, 0x46, 0x54, 0x5a, 0x00
	.type		_$_str_$_2,@object
	.size		_$_str_$_2,(.L_1 - _$_str_$_2)
_$_str_$_2:
        /*000b*/ 	.byte	0x5f, 0x5f, 0x43, 0x55, 0x44, 0x41, 0x5f, 0x50, 0x52, 0x45, 0x43, 0x5f, 0x53, 0x51, 0x52, 0x54
        /*001b*/ 	.byte	0x00
.L_1:


//--------------------- .nv.shared.triton_poi_fused__native_batch_norm_legit_no_training_add_convolution_relu_15 --------------------------
	.section	.nv.shared.triton_poi_fused__native_batch_norm_legit_no_training_add_convolution_relu_15,"aw",@nobits
	.sectionflags	@""
	.align	16
	.zero		1024


//--------------------- .nv.constant0.triton_poi_fused__native_batch_norm_legit_no_training_add_convolution_relu_15 --------------------------
	.section	.nv.constant0.triton_poi_fused__native_batch_norm_legit_no_training_add_convolution_relu_15,"a",@progbits
	.sectionflags	@""
	.align	4
.nv.constant0.triton_poi_fused__native_batch_norm_legit_no_training_add_convolution_relu_15:
	.zero		600
